//
// Generated by NVIDIA NVVM Compiler
//
// Compiler Build ID: CL-36424714
// Cuda compilation tools, release 13.0, V13.0.88
// Based on NVVM 20.0.0
//

.version 9.0
.target sm_100
.address_size 64

	// .globl	_Z14inclusive_scanPi
// _ZZ14inclusive_scanPiE7temp_in has been demoted

.visible .entry _Z14inclusive_scanPi(
	.param .u64 .ptr .align 1 _Z14inclusive_scanPi_param_0
)
{
	.reg .pred 	%p<10>;
	.reg .b32 	%r<43>;
	.reg .b64 	%rd<5>;
	// demoted variable
	.shared .align 4 .b8 _ZZ14inclusive_scanPiE7temp_in[2048];
	ld.param.u64 	%rd2, [_Z14inclusive_scanPi_param_0];
	cvta.to.global.u64 	%rd3, %rd2;
	mov.u32 	%r1, %tid.x;
	mul.wide.u32 	%rd4, %r1, 4;
	add.s64 	%rd1, %rd3, %rd4;
	ld.global.u32 	%r3, [%rd1];
	shl.b32 	%r4, %r1, 2;
	mov.u32 	%r5, _ZZ14inclusive_scanPiE7temp_in;
	add.s32 	%r2, %r5, %r4;
	st.shared.u32 	[%r2], %r3;
	bar.sync 	0;
	add.s32 	%r6, %r1, -1;
	setp.gt.u32 	%p1, %r6, 510;
	@%p1 bra 	$L__BB0_2;
	ld.shared.u32 	%r7, [%r2];
	ld.shared.u32 	%r8, [%r2+-4];
	bar.sync 	0;
	add.s32 	%r9, %r8, %r7;
	st.shared.u32 	[%r2], %r9;
$L__BB0_2:
	bar.sync 	0;
	add.s32 	%r10, %r1, -2;
	setp.gt.u32 	%p2, %r10, 509;
	@%p2 bra 	$L__BB0_4;
	ld.shared.u32 	%r11, [%r2];
	ld.shared.u32 	%r12, [%r2+-8];
	bar.sync 	0;
	add.s32 	%r13, %r12, %r11;
	st.shared.u32 	[%r2], %r13;
$L__BB0_4:
	bar.sync 	0;
	add.s32 	%r14, %r1, -4;
	setp.gt.u32 	%p3, %r14, 507;
	@%p3 bra 	$L__BB0_6;
	ld.shared.u32 	%r15, [%r2];
	ld.shared.u32 	%r16, [%r2+-16];
	bar.sync 	0;
	add.s32 	%r17, %r16, %r15;
	st.shared.u32 	[%r2], %r17;
$L__BB0_6:
	bar.sync 	0;
	add.s32 	%r18, %r1, -8;
	setp.gt.u32 	%p4, %r18, 503;
	@%p4 bra 	$L__BB0_8;
	ld.shared.u32 	%r19, [%r2];
	ld.shared.u32 	%r20, [%r2+-32];
	bar.sync 	0;
	add.s32 	%r21, %r20, %r19;
	st.shared.u32 	[%r2], %r21;
$L__BB0_8:
	bar.sync 	0;
	add.s32 	%r22, %r1, -16;
	setp.gt.u32 	%p5, %r22, 495;
	@%p5 bra 	$L__BB0_10;
	ld.shared.u32 	%r23, [%r2];
	ld.shared.u32 	%r24, [%r2+-64];
	bar.sync 	0;
	add.s32 	%r25, %r24, %r23;
	st.shared.u32 	[%r2], %r25;
$L__BB0_10:
	bar.sync 	0;
	add.s32 	%r26, %r1, -32;
	setp.gt.u32 	%p6, %r26, 479;
	@%p6 bra 	$L__BB0_12;
	ld.shared.u32 	%r27, [%r2];
	ld.shared.u32 	%r28, [%r2+-128];
	bar.sync 	0;
	add.s32 	%r29, %r28, %r27;
	st.shared.u32 	[%r2], %r29;
$L__BB0_12:
	bar.sync 	0;
	add.s32 	%r30, %r1, -64;
	setp.gt.u32 	%p7, %r30, 447;
	@%p7 bra 	$L__BB0_14;
	ld.shared.u32 	%r31, [%r2];
	ld.shared.u32 	%r32, [%r2+-256];
	bar.sync 	0;
	add.s32 	%r33, %r32, %r31;
	st.shared.u32 	[%r2], %r33;
$L__BB0_14:
	bar.sync 	0;
	add.s32 	%r34, %r1, -128;
	setp.gt.u32 	%p8, %r34, 383;
	@%p8 bra 	$L__BB0_16;
	ld.shared.u32 	%r35, [%r2];
	ld.shared.u32 	%r36, [%r2+-512];
	bar.sync 	0;
	add.s32 	%r37, %r36, %r35;
	st.shared.u32 	[%r2], %r37;
$L__BB0_16:
	bar.sync 	0;
	and.b32  	%r38, %r1, 768;
	setp.ne.s32 	%p9, %r38, 256;
	@%p9 bra 	$L__BB0_18;
	ld.shared.u32 	%r39, [%r2];
	ld.shared.u32 	%r40, [%r2+-1024];
	bar.sync 	0;
	add.s32 	%r41, %r40, %r39;
	st.shared.u32 	[%r2], %r41;
$L__BB0_18:
	bar.sync 	0;
	ld.shared.u32 	%r42, [%r2];
	st.global.u32 	[%rd1], %r42;
	ret;

}


// ===== COMPILED SASS (sm_100) =====

	.target	sm_100

	.elftype	@"ET_EXEC"


//--------------------- .note.nv.tkinfo           --------------------------
	.section	.note.nv.tkinfo,"",@"SHT_NOTE"
	.sectionflags	@"SHF_NOTE_NV_TKINFO"
	.tkinfo
        /*0018*/ 	.word	0x00000002
        /*0030*/ 	.string	""
        /*0030*/ 	.string	"ptxas"
        /*0030*/ 	.string	"Cuda compilation tools, release 13.0, V13.0.88"
        /*0030*/ 	.string	"Build cuda_13.0.r13.0/compiler.36424714_0"
        /*0030*/ 	.string	"-arch sm_100 -m 64 "



//--------------------- .note.nv.cuinfo           --------------------------
	.section	.note.nv.cuinfo,"",@"SHT_NOTE"
	.sectionflags	@"SHF_NOTE_NV_CUINFO"
        /*0018*/ 	.short	0x0002
        /*001a*/ 	.short	0x0064
        /*001c*/ 	.short	0x0082
	.zero		2


//--------------------- .nv.info                  --------------------------
	.section	.nv.info,"",@"SHT_CUDA_INFO"
	.align	4


	//----- nvinfo : EIATTR_REGCOUNT
	.align		4
        /*0000*/ 	.byte	0x04, 0x2f
        /*0002*/ 	.short	(.L_1 - .L_0)
	.align		4
.L_0:
        /*0004*/ 	.word	index@(_Z14inclusive_scanPi)
        /*0008*/ 	.word	0x0000000c


	//----- nvinfo : EIATTR_FRAME_SIZE
	.align		4
.L_1:
        /*000c*/ 	.byte	0x04, 0x11
        /*000e*/ 	.short	(.L_3 - .L_2)
	.align		4
.L_2:
        /*0010*/ 	.word	index@(_Z14inclusive_scanPi)
        /*0014*/ 	.word	0x00000000


	//----- nvinfo : EIATTR_MIN_STACK_SIZE
	.align		4
.L_3:
        /*0018*/ 	.byte	0x04, 0x12
        /*001a*/ 	.short	(.L_5 - .L_4)
	.align		4
.L_4:
        /*001c*/ 	.word	index@(_Z14inclusive_scanPi)
        /*0020*/ 	.word	0x00000000
.L_5:


//--------------------- .nv.compat                --------------------------
	.section	.nv.compat,"",@"SHT_CUDA_COMPAT_INFO"
	.align	4
        /*0000*/ 	.byte	0x02, 0x09, 0x00, 0x00, 0x02, 0x02, 0x01, 0x00, 0x02, 0x05, 0x05, 0x00, 0x03, 0x07, 0x01, 0x01
        /*0010*/ 	.byte	0x02, 0x03, 0x00, 0x00, 0x02, 0x06, 0x01, 0x00, 0x04, 0x0b, 0x08, 0x00, 0x09, 0x00, 0x00, 0x00
        /*0020*/ 	.byte	0x00, 0x00, 0x00, 0x00


//--------------------- .nv.info._Z14inclusive_scanPi --------------------------
	.section	.nv.info._Z14inclusive_scanPi,"",@"SHT_CUDA_INFO"
	.sectionflags	@""
	.align	4


	//----- nvinfo : EIATTR_CUDA_API_VERSION
	.align		4
        /*0000*/ 	.byte	0x04, 0x37
        /*0002*/ 	.short	(.L_7 - .L_6)
.L_6:
        /*0004*/ 	.word	0x00000082


	//----- nvinfo : EIATTR_KPARAM_INFO
	.align		4
.L_7:
        /*0008*/ 	.byte	0x04, 0x17
        /*000a*/ 	.short	(.L_9 - .L_8)
.L_8:
        /*000c*/ 	.word	0x00000000
        /*0010*/ 	.short	0x0000
        /*0012*/ 	.short	0x0000
        /*0014*/ 	.byte	0x00, 0xf5, 0x21, 0x00


	//----- nvinfo : EIATTR_SPARSE_MMA_MASK
	.align		4
.L_9:
        /*0018*/ 	.byte	0x03, 0x50
        /*001a*/ 	.short	0x0000


	//----- nvinfo : EIATTR_MAXREG_COUNT
	.align		4
        /*001c*/ 	.byte	0x03, 0x1b
        /*001e*/ 	.short	0x00ff


	//----- nvinfo : EIATTR_NUM_BARRIERS
	.align		4
        /*0020*/ 	.byte	0x02, 0x4c
        /*0022*/ 	.byte	0x01
	.zero		1


	//----- nvinfo : EIATTR_MERCURY_ISA_VERSION
	.align		4
        /*0024*/ 	.byte	0x03, 0x5f
        /*0026*/ 	.short	0x0101


	//----- nvinfo : EIATTR_VRC_CTA_INIT_COUNT
	.align		4
        /*0028*/ 	.byte	0x02, 0x4a
	.zero		1
	.zero		1


	//----- nvinfo : EIATTR_EXIT_INSTR_OFFSETS
	.align		4
        /*002c*/ 	.byte	0x04, 0x1c
        /*002e*/ 	.short	(.L_11 - .L_10)


	//   ....[0]....
.L_10:
        /*0030*/ 	.word	0x00000560


	//----- nvinfo : EIATTR_CBANK_PARAM_SIZE
	.align		4
.L_11:
        /*0034*/ 	.byte	0x03, 0x19
        /*0036*/ 	.short	0x0008


	//----- nvinfo : EIATTR_PARAM_CBANK
	.align		4
        /*0038*/ 	.byte	0x04, 0x0a
        /*003a*/ 	.short	(.L_13 - .L_12)
	.align		4
.L_12:
        /*003c*/ 	.word	index@(.nv.constant0._Z14inclusive_scanPi)
        /*0040*/ 	.short	0x0380
        /*0042*/ 	.short	0x0008


	//----- nvinfo : EIATTR_SW_WAR
	.align		4
.L_13:
        /*0044*/ 	.byte	0x04, 0x36
        /*0046*/ 	.short	(.L_15 - .L_14)
.L_14:
        /*0048*/ 	.word	0x00000008
.L_15:


//--------------------- .nv.callgraph             --------------------------
	.section	.nv.callgraph,"",@"SHT_CUDA_CALLGRAPH"
	.align	4
	.sectionentsize	8
	.align		4
        /*0000*/ 	.word	0x00000000
	.align		4
        /*0004*/ 	.word	0xffffffff
	.align		4
        /*0008*/ 	.word	0x00000000
	.align		4
        /*000c*/ 	.word	0xfffffffe
	.align		4
        /*0010*/ 	.word	0x00000000
	.align		4
        /*0014*/ 	.word	0xfffffffd
	.align		4
        /*0018*/ 	.word	0x00000000
	.align		4
        /*001c*/ 	.word	0xfffffffc


//--------------------- .text._Z14inclusive_scanPi --------------------------
	.section	.text._Z14inclusive_scanPi,"ax",@progbits
	.align	128
        .global         _Z14inclusive_scanPi
        .type           _Z14inclusive_scanPi,@function
        .size           _Z14inclusive_scanPi,(.L_x_1 - _Z14inclusive_scanPi)
        .other          _Z14inclusive_scanPi,@"STO_CUDA_ENTRY STV_DEFAULT"
_Z14inclusive_scanPi:
.text._Z14inclusive_scanPi:
[----:B------:R-:W-:Y:S01]  /*0000*/  LDC R1, c[0x0][0x37c] ;  /* 0x0000df00ff017b82 */ /* 0x000fe20000000800 */
[----:B------:R-:W0:Y:S07]  /*0010*/  S2R R0, SR_TID.X ;  /* 0x0000000000007919 */ /* 0x000e2e0000002100 */
[----:B------:R-:W0:Y:S01]  /*0020*/  LDC.64 R2, c[0x0][0x380] ;  /* 0x0000e000ff027b82 */ /* 0x000e220000000a00 */
[----:B------:R-:W1:Y:S01]  /*0030*/  LDCU.64 UR6, c[0x0][0x358] ;  /* 0x00006b00ff0677ac */ /* 0x000e620008000a00 */
[----:B0-----:R-:W-:-:S05]  /*0040*/  IMAD.WIDE.U32 R2, R0, 0x4, R2 ;  /* 0x0000000400027825 */ /* 0x001fca00078e0002 */
[----:B-1----:R-:W2:Y:S01]  /*0050*/  LDG.E R5, desc[UR6][R2.64] ;  /* 0x0000000602057981 */ /* 0x002ea2000c1e1900 */
[----:B------:R-:W0:Y:S01]  /*0060*/  S2UR UR5, SR_CgaCtaId ;  /* 0x00000000000579c3 */ /* 0x000e220000008800 */
[----:B------:R-:W-:Y:S01]  /*0070*/  UMOV UR4, 0x400 ;  /* 0x0000040000047882 */ /* 0x000fe20000000000 */
[C---:B------:R-:W-:Y:S02]  /*0080*/  VIADD R4, R0.reuse, 0xffffffff ;  /* 0xffffffff00047836 */ /* 0x040fe40000000000 */
[----:B------:R-:W-:-:S03]  /*0090*/  VIADD R8, R0, 0xfffffffe ;  /* 0xfffffffe00087836 */ /* 0x000fc60000000000 */
[----:B------:R-:W-:Y:S02]  /*00a0*/  ISETP.GT.U32.AND P0, PT, R4, 0x1fe, PT ;  /* 0x000001fe0400780c */ /* 0x000fe40003f04070 */
[----:B------:R-:W-:Y:S02]  /*00b0*/  ISETP.GT.U32.AND P1, PT, R8, 0x1fd, PT ;  /* 0x000001fd0800780c */ /* 0x000fe40003f24070 */
[----:B------:R-:W-:Y:S01]  /*00c0*/  IADD3 R8, PT, PT, R0, -0x4, RZ ;  /* 0xfffffffc00087810 */ /* 0x000fe20007ffe0ff */
[----:B0-----:R-:W-:-:S06]  /*00d0*/  ULEA UR4, UR5, UR4, 0x18 ;  /* 0x0000000405047291 */ /* 0x001fcc000f8ec0ff */
[----:B------:R-:W-:-:S05]  /*00e0*/  LEA R4, R0, UR4, 0x2 ;  /* 0x0000000400047c11 */ /* 0x000fca000f8e10ff */
[----:B--2---:R-:W-:Y:S01]  /*00f0*/  STS [R4], R5 ;  /* 0x0000000504007388 */ /* 0x004fe20000000800 */
[----:B------:R-:W-:Y:S06]  /*0100*/  BAR.SYNC.DEFER_BLOCKING 0x0 ;  /* 0x0000000000007b1d */ /* 0x000fec0000010000 */
[----:B------:R-:W-:Y:S04]  /*0110*/  @!P0 LDS R6, [R4] ;  /* 0x0000000004068984 */ /* 0x000fe80000000800 */
[----:B------:R-:W0:Y:S02]  /*0120*/  @!P0 LDS R7, [R4+-0x4] ;  /* 0xfffffc0004078984 */ /* 0x000e240000000800 */
[----:B0-----:R-:W-:Y:S01]  /*0130*/  @!P0 IMAD.IADD R7, R6, 0x1, R7 ;  /* 0x0000000106078824 */ /* 0x001fe200078e0207 */
[----:B------:R-:W-:Y:S06]  /*0140*/  @!P0 BAR.SYNC.DEFER_BLOCKING 0x0 ;  /* 0x0000000000008b1d */ /* 0x000fec0000010000 */
[----:B------:R-:W-:Y:S02]  /*0150*/  @!P0 STS [R4], R7 ;  /* 0x0000000704008388 */ /* 0x000fe40000000800 */
[----:B------:R-:W-:Y:S01]  /*0160*/  BAR.SYNC.DEFER_BLOCKING 0x0 ;  /* 0x0000000000007b1d */ /* 0x000fe20000010000 */
[----:B------:R-:W-:Y:S01]  /*0170*/  ISETP.GT.U32.AND P0, PT, R8, 0x1fb, PT ;  /* 0x000001fb0800780c */ /* 0x000fe20003f04070 */
[----:B------:R-:W-:-:S04]  /*0180*/  VIADD R8, R0, 0xfffffff8 ;  /* 0xfffffff800087836 */ /* 0x000fc80000000000 */
        /* <DEDUP_REMOVED lines=10> */
[----:B0-----:R-:W-:Y:S01]  /*0230*/  @!P0 IADD3 R7, PT, PT, R6, R7, RZ ;  /* 0x0000000706078210 */ /* 0x001fe20007ffe0ff */
[----:B------:R-:W-:Y:S06]  /*0240*/  @!P0 BAR.SYNC.DEFER_BLOCKING 0x0 ;  /* 0x0000000000008b1d */ /* 0x000fec0000010000 */
[----:B------:R-:W-:Y:S02]  /*0250*/  @!P0 STS [R4], R7 ;  /* 0x0000000704008388 */ /* 0x000fe40000000800 */
[----:B------:R-:W-:Y:S01]  /*0260*/  BAR.SYNC.DEFER_BLOCKING 0x0 ;  /* 0x0000000000007b1d */ /* 0x000fe20000010000 */
[----:B------:R-:W-:-:S02]  /*0270*/  ISETP.GT.U32.AND P0, PT, R8, 0x1ef, PT ;  /* 0x000001ef0800780c */ /* 0x000fc40003f04070 */
[----:B------:R-:W-:-:S03]  /*0280*/  IADD3 R8, PT, PT, R0, -0x20, RZ ;  /* 0xffffffe000087810 */ /* 0x000fc60007ffe0ff */
        /* <DEDUP_REMOVED lines=15> */
[C---:B------:R-:W-:Y:S01]  /*0380*/  VIADD R8, R0.reuse, 0xffffff80 ;  /* 0xffffff8000087836 */ /* 0x040fe20000000000 */
[----:B------:R-:W-:-:S03]  /*0390*/  LOP3.LUT R0, R0, 0x300, RZ, 0xc0, !PT ;  /* 0x0000030000007812 */ /* 0x000fc600078ec0ff */
[----:B------:R-:W-:Y:S04]  /*03a0*/  @!P1 LDS R6, [R4] ;  /* 0x0000000004069984 */ /* 0x000fe80000000800 */
[----:B------:R-:W0:Y:S02]  /*03b0*/  @!P1 LDS R5, [R4+-0x80] ;  /* 0xffff800004059984 */ /* 0x000e240000000800 */
[----:B0-----:R-:W-:Y:S01]  /*03c0*/  @!P1 IADD3 R5, PT, PT, R6, R5, RZ ;  /* 0x0000000506059210 */ /* 0x001fe20007ffe0ff */
[----:B------:R-:W-:Y:S06]  /*03d0*/  @!P1 BAR.SYNC.DEFER_BLOCKING 0x0 ;  /* 0x0000000000009b1d */ /* 0x000fec0000010000 */
[----:B------:R-:W-:Y:S02]  /*03e0*/  @!P1 STS [R4], R5 ;  /* 0x0000000504009388 */ /* 0x000fe40000000800 */
[----:B------:R-:W-:Y:S01]  /*03f0*/  BAR.SYNC.DEFER_BLOCKING 0x0 ;  /* 0x0000000000007b1d */ /* 0x000fe20000010000 */
[----:B------:R-:W-:-:S05]  /*0400*/  ISETP.GT.U32.AND P1, PT, R8, 0x17f, PT ;  /* 0x0000017f0800780c */ /* 0x000fca0003f24070 */
[----:B------:R-:W-:Y:S04]  /*0410*/  @!P0 LDS R6, [R4] ;  /* 0x0000000004068984 */ /* 0x000fe80000000800 */
[----:B------:R-:W0:Y:S02]  /*0420*/  @!P0 LDS R7, [R4+-0x100] ;  /* 0xffff000004078984 */ /* 0x000e240000000800 */
[----:B0-----:R-:W-:Y:S01]  /*0430*/  @!P0 IMAD.IADD R7, R6, 0x1, R7 ;  /* 0x0000000106078824 */ /* 0x001fe200078e0207 */
[----:B------:R-:W-:Y:S06]  /*0440*/  @!P0 BAR.SYNC.DEFER_BLOCKING 0x0 ;  /* 0x0000000000008b1d */ /* 0x000fec0000010000 */
[----:B------:R-:W-:Y:S02]  /*0450*/  @!P0 STS [R4], R7 ;  /* 0x0000000704008388 */ /* 0x000fe40000000800 */
[----:B------:R-:W-:Y:S01]  /*0460*/  BAR.SYNC.DEFER_BLOCKING 0x0 ;  /* 0x0000000000007b1d */ /* 0x000fe20000010000 */
[----:B------:R-:W-:-:S05]  /*0470*/  ISETP.NE.AND P0, PT, R0, 0x100, PT ;  /* 0x000001000000780c */ /* 0x000fca0003f05270 */
[----:B------:R-:W-:Y:S04]  /*0480*/  @!P1 LDS R6, [R4] ;  /* 0x0000000004069984 */ /* 0x000fe80000000800 */
[----:B------:R-:W0:Y:S02]  /*0490*/  @!P1 LDS R5, [R4+-0x200] ;  /* 0xfffe000004059984 */ /* 0x000e240000000800 */
[----:B0-----:R-:W-:Y:S01]  /*04a0*/  @!P1 IADD3 R5, PT, PT, R6, R5, RZ ;  /* 0x0000000506059210 */ /* 0x001fe20007ffe0ff */
[----:B------:R-:W-:Y:S06]  /*04b0*/  @!P1 BAR.SYNC.DEFER_BLOCKING 0x0 ;  /* 0x0000000000009b1d */ /* 0x000fec0000010000 */
[----:B------:R-:W-:Y:S02]  /*04c0*/  @!P1 STS [R4], R5 ;  /* 0x0000000504009388 */ /* 0x000fe40000000800 */
[----:B------:R-:W-:Y:S06]  /*04d0*/  BAR.SYNC.DEFER_BLOCKING 0x0 ;  /* 0x0000000000007b1d */ /* 0x000fec0000010000 */
[----:B------:R-:W-:Y:S04]  /*04e0*/  @!P0 LDS R0, [R4] ;  /* 0x0000000004008984 */ /* 0x000fe80000000800 */
[----:B------:R-:W0:Y:S02]  /*04f0*/  @!P0 LDS R7, [R4+-0x400] ;  /* 0xfffc000004078984 */ /* 0x000e240000000800 */
[----:B0-----:R-:W-:Y:S01]  /*0500*/  @!P0 IMAD.IADD R7, R0, 0x1, R7 ;  /* 0x0000000100078824 */ /* 0x001fe200078e0207 */
[----:B------:R-:W-:Y:S06]  /*0510*/  @!P0 BAR.SYNC.DEFER_BLOCKING 0x0 ;  /* 0x0000000000008b1d */ /* 0x000fec0000010000 */
[----:B------:R-:W-:Y:S02]  /*0520*/  @!P0 STS [R4], R7 ;  /* 0x0000000704008388 */ /* 0x000fe40000000800 */
[----:B------:R-:W-:Y:S06]  /*0530*/  BAR.SYNC.DEFER_BLOCKING 0x0 ;  /* 0x0000000000007b1d */ /* 0x000fec0000010000 */
[----:B------:R-:W0:Y:S04]  /*0540*/  LDS R9, [R4] ;  /* 0x0000000004097984 */ /* 0x000e280000000800 */
[----:B0-----:R-:W-:Y:S01]  /*0550*/  STG.E desc[UR6][R2.64], R9 ;  /* 0x0000000902007986 */ /* 0x001fe2000c101906 */
[----:B------:R-:W-:Y:S05]  /*0560*/  EXIT ;  /* 0x000000000000794d */ /* 0x000fea0003800000 */
.L_x_0:
[----:B------:R-:W-:-:S00]  /*0570*/  BRA `(.L_x_0) ;  /* 0xfffffffc00fc7947 */ /* 0x000fc0000383ffff */
[----:B------:R-:W-:-:S00]  /*0580*/  NOP ;  /* 0x0000000000007918 */ /* 0x000fc00000000000 */
[----:B------:R-:W-:-:S00]  /*0590*/  NOP ;  /* 0x0000000000007918 */ /* 0x000fc00000000000 */
[----:B------:R-:W-:-:S00]  /*05a0*/  NOP ;  /* 0x0000000000007918 */ /* 0x000fc00000000000 */
[----:B------:R-:W-:-:S00]  /*05b0*/  NOP ;  /* 0x0000000000007918 */ /* 0x000fc00000000000 */
[----:B------:R-:W-:-:S00]  /*05c0*/  NOP ;  /* 0x0000000000007918 */ /* 0x000fc00000000000 */
[----:B------:R-:W-:-:S00]  /*05d0*/  NOP ;  /* 0x0000000000007918 */ /* 0x000fc00000000000 */
[----:B------:R-:W-:-:S00]  /*05e0*/  NOP ;  /* 0x0000000000007918 */ /* 0x000fc00000000000 */
[----:B------:R-:W-:-:S00]  /*05f0*/  NOP ;  /* 0x0000000000007918 */ /* 0x000fc00000000000 */
.L_x_1:


//--------------------- .nv.shared._Z14inclusive_scanPi --------------------------
	.section	.nv.shared._Z14inclusive_scanPi,"aw",@nobits
	.sectionflags	@""
	.align	4
.nv.shared._Z14inclusive_scanPi:
	.zero		3072


//--------------------- .nv.shared.reserved.0     --------------------------
	.section	.nv.shared.reserved.0,"aw",@nobits
	.weak		__nv_reservedSMEM_offset_0_alias
	.size		__nv_reservedSMEM_offset_0_alias, 0, 64
	.other		__nv_reservedSMEM_offset_0_alias,@"STO_CUDA_RESERVED_SHARED STV_DEFAULT"
__nv_reservedSMEM_offset_0_alias:
	.zero		0
	.zero		64


//--------------------- .nv.constant0._Z14inclusive_scanPi --------------------------
	.section	.nv.constant0._Z14inclusive_scanPi,"a",@progbits
	.sectionflags	@""
	.align	4
.nv.constant0._Z14inclusive_scanPi:
	.zero		904


//--------------------- SYMBOLS --------------------------

	.type		.nv.reservedSmem.offset0,@object
	.size		.nv.reservedSmem.offset0,0x4
	.type		.nv.reservedSmem.cap,@object
	.size		.nv.reservedSmem.cap,0x4
